//
// Generated by NVIDIA NVVM Compiler
//
// Compiler Build ID: CL-36424714
// Cuda compilation tools, release 13.0, V13.0.88
// Based on NVVM 20.0.0
//

.version 9.0
.target sm_100
.address_size 64

	// .globl	_Z10Bfs_KernelP4NodePiS1_PbS1_S2_Pc

.visible .entry _Z10Bfs_KernelP4NodePiS1_PbS1_S2_Pc(
	.param .u64 .ptr .align 1 _Z10Bfs_KernelP4NodePiS1_PbS1_S2_Pc_param_0,
	.param .u64 .ptr .align 1 _Z10Bfs_KernelP4NodePiS1_PbS1_S2_Pc_param_1,
	.param .u64 .ptr .align 1 _Z10Bfs_KernelP4NodePiS1_PbS1_S2_Pc_param_2,
	.param .u64 .ptr .align 1 _Z10Bfs_KernelP4NodePiS1_PbS1_S2_Pc_param_3,
	.param .u64 .ptr .align 1 _Z10Bfs_KernelP4NodePiS1_PbS1_S2_Pc_param_4,
	.param .u64 .ptr .align 1 _Z10Bfs_KernelP4NodePiS1_PbS1_S2_Pc_param_5,
	.param .u64 .ptr .align 1 _Z10Bfs_KernelP4NodePiS1_PbS1_S2_Pc_param_6
)
{
	.reg .pred 	%p<8>;
	.reg .b16 	%rs<11>;
	.reg .b32 	%r<28>;
	.reg .b64 	%rd<43>;

	ld.param.u64 	%rd14, [_Z10Bfs_KernelP4NodePiS1_PbS1_S2_Pc_param_0];
	ld.param.u64 	%rd15, [_Z10Bfs_KernelP4NodePiS1_PbS1_S2_Pc_param_1];
	ld.param.u64 	%rd17, [_Z10Bfs_KernelP4NodePiS1_PbS1_S2_Pc_param_2];
	ld.param.u64 	%rd18, [_Z10Bfs_KernelP4NodePiS1_PbS1_S2_Pc_param_3];
	ld.param.u64 	%rd19, [_Z10Bfs_KernelP4NodePiS1_PbS1_S2_Pc_param_4];
	ld.param.u64 	%rd16, [_Z10Bfs_KernelP4NodePiS1_PbS1_S2_Pc_param_5];
	ld.param.u64 	%rd20, [_Z10Bfs_KernelP4NodePiS1_PbS1_S2_Pc_param_6];
	cvta.to.global.u64 	%rd1, %rd20;
	cvta.to.global.u64 	%rd2, %rd19;
	cvta.to.global.u64 	%rd3, %rd18;
	cvta.to.global.u64 	%rd4, %rd17;
	mov.u32 	%r1, %tid.x;
	mul.wide.u32 	%rd21, %r1, 4;
	add.s64 	%rd5, %rd4, %rd21;
	ld.global.u32 	%r13, [%rd5];
	setp.ne.s32 	%p1, %r13, 1;
	@%p1 bra 	$L__BB0_10;
	cvt.u64.u32 	%rd22, %r1;
	add.s64 	%rd6, %rd3, %rd22;
	ld.global.u8 	%rs1, [%rd6];
	setp.ne.s16 	%p2, %rs1, 0;
	@%p2 bra 	$L__BB0_10;
	mov.b16 	%rs2, 1;
	st.global.u8 	[%rd6], %rs2;
	mov.b32 	%r14, 0;
	st.global.u32 	[%rd5], %r14;
	bar.sync 	0;
	cvta.to.global.u64 	%rd23, %rd14;
	mul.wide.u32 	%rd24, %r1, 12;
	add.s64 	%rd7, %rd23, %rd24;
	ld.global.u32 	%r25, [%rd7];
	ld.global.u32 	%r3, [%rd7+4];
	setp.lt.s32 	%p3, %r3, 1;
	@%p3 bra 	$L__BB0_10;
	add.s64 	%rd8, %rd2, %rd21;
	mul.wide.u32 	%rd26, %r1, 68;
	add.s64 	%rd27, %rd26, %rd1;
	add.s64 	%rd9, %rd27, 1;
	cvta.to.global.u64 	%rd10, %rd15;
	cvta.to.global.u64 	%rd11, %rd16;
	add.s32 	%r4, %r3, %r25;
$L__BB0_4:
	mul.wide.s32 	%rd28, %r25, 4;
	add.s64 	%rd29, %rd10, %rd28;
	ld.global.u32 	%r6, [%rd29];
	cvt.s64.s32 	%rd30, %r6;
	add.s64 	%rd31, %rd3, %rd30;
	ld.global.u8 	%rs3, [%rd31];
	setp.ne.s16 	%p4, %rs3, 0;
	@%p4 bra 	$L__BB0_9;
	mul.wide.s32 	%rd32, %r6, 4;
	add.s64 	%rd33, %rd4, %rd32;
	atom.relaxed.global.cas.b32 	%r15, [%rd33], 0, 1;
	setp.eq.s32 	%p5, %r15, 1;
	@%p5 bra 	$L__BB0_9;
	mul.lo.s32 	%r7, %r6, 68;
	mov.b32 	%r27, 0;
	mov.u32 	%r26, %r7;
	mov.u64 	%rd42, %rd9;
$L__BB0_7:
	cvt.s64.s32 	%rd34, %r26;
	add.s64 	%rd35, %rd1, %rd34;
	ld.global.u8 	%rs4, [%rd42+-1];
	st.global.u8 	[%rd35], %rs4;
	ld.global.u8 	%rs5, [%rd42];
	st.global.u8 	[%rd35+1], %rs5;
	ld.global.u8 	%rs6, [%rd42+1];
	st.global.u8 	[%rd35+2], %rs6;
	ld.global.u8 	%rs7, [%rd42+2];
	st.global.u8 	[%rd35+3], %rs7;
	add.s32 	%r27, %r27, 4;
	add.s64 	%rd42, %rd42, 4;
	add.s32 	%r26, %r26, 4;
	setp.ne.s32 	%p6, %r27, 68;
	@%p6 bra 	$L__BB0_7;
	ld.global.u32 	%r17, [%rd8];
	add.s32 	%r18, %r17, 1;
	add.s64 	%rd37, %rd2, %rd32;
	st.global.u32 	[%rd37], %r18;
	ld.global.u8 	%rs8, [%rd7+8];
	shl.b32 	%r19, %r18, 1;
	add.s32 	%r20, %r19, %r7;
	cvt.s64.s32 	%rd38, %r20;
	add.s64 	%rd39, %rd1, %rd38;
	st.global.u8 	[%rd39], %rs8;
	ld.global.u8 	%rs9, [%rd7+9];
	ld.global.u32 	%r21, [%rd37];
	shl.b32 	%r22, %r21, 1;
	add.s32 	%r23, %r7, %r22;
	add.s32 	%r24, %r23, 1;
	cvt.s64.s32 	%rd40, %r24;
	add.s64 	%rd41, %rd1, %rd40;
	st.global.u8 	[%rd41], %rs9;
	mov.b16 	%rs10, 0;
	st.global.u8 	[%rd11], %rs10;
$L__BB0_9:
	add.s32 	%r25, %r25, 1;
	setp.lt.s32 	%p7, %r25, %r4;
	@%p7 bra 	$L__BB0_4;
$L__BB0_10:
	ret;

}


// ===== COMPILED SASS (sm_100) =====

	.target	sm_100

	.elftype	@"ET_EXEC"


//--------------------- .note.nv.tkinfo           --------------------------
	.section	.note.nv.tkinfo,"",@"SHT_NOTE"
	.sectionflags	@"SHF_NOTE_NV_TKINFO"
	.tkinfo
        /*0018*/ 	.word	0x00000002
        /*0030*/ 	.string	""
        /*0030*/ 	.string	"ptxas"
        /*0030*/ 	.string	"Cuda compilation tools, release 13.0, V13.0.88"
        /*0030*/ 	.string	"Build cuda_13.0.r13.0/compiler.36424714_0"
        /*0030*/ 	.string	"-arch sm_100 -m 64 "



//--------------------- .note.nv.cuinfo           --------------------------
	.section	.note.nv.cuinfo,"",@"SHT_NOTE"
	.sectionflags	@"SHF_NOTE_NV_CUINFO"
        /*0018*/ 	.short	0x0002
        /*001a*/ 	.short	0x0064
        /*001c*/ 	.short	0x0082
	.zero		2


//--------------------- .nv.info                  --------------------------
	.section	.nv.info,"",@"SHT_CUDA_INFO"
	.align	4


	//----- nvinfo : EIATTR_REGCOUNT
	.align		4
        /*0000*/ 	.byte	0x04, 0x2f
        /*0002*/ 	.short	(.L_1 - .L_0)
	.align		4
.L_0:
        /*0004*/ 	.word	index@(_Z10Bfs_KernelP4NodePiS1_PbS1_S2_Pc)
        /*0008*/ 	.word	0x00000020


	//----- nvinfo : EIATTR_FRAME_SIZE
	.align		4
.L_1:
        /*000c*/ 	.byte	0x04, 0x11
        /*000e*/ 	.short	(.L_3 - .L_2)
	.align		4
.L_2:
        /*0010*/ 	.word	index@(_Z10Bfs_KernelP4NodePiS1_PbS1_S2_Pc)
        /*0014*/ 	.word	0x00000000


	//----- nvinfo : EIATTR_MIN_STACK_SIZE
	.align		4
.L_3:
        /*0018*/ 	.byte	0x04, 0x12
        /*001a*/ 	.short	(.L_5 - .L_4)
	.align		4
.L_4:
        /*001c*/ 	.word	index@(_Z10Bfs_KernelP4NodePiS1_PbS1_S2_Pc)
        /*0020*/ 	.word	0x00000000
.L_5:


//--------------------- .nv.compat                --------------------------
	.section	.nv.compat,"",@"SHT_CUDA_COMPAT_INFO"
	.align	4
        /*0000*/ 	.byte	0x02, 0x09, 0x00, 0x00, 0x02, 0x02, 0x01, 0x00, 0x02, 0x05, 0x05, 0x00, 0x03, 0x07, 0x01, 0x01
        /*0010*/ 	.byte	0x02, 0x03, 0x00, 0x00, 0x02, 0x06, 0x01, 0x00, 0x04, 0x0b, 0x08, 0x00, 0x09, 0x00, 0x00, 0x00
        /*0020*/ 	.byte	0x00, 0x00, 0x00, 0x00


//--------------------- .nv.info._Z10Bfs_KernelP4NodePiS1_PbS1_S2_Pc --------------------------
	.section	.nv.info._Z10Bfs_KernelP4NodePiS1_PbS1_S2_Pc,"",@"SHT_CUDA_INFO"
	.sectionflags	@""
	.align	4


	//----- nvinfo : EIATTR_CUDA_API_VERSION
	.align		4
        /*0000*/ 	.byte	0x04, 0x37
        /*0002*/ 	.short	(.L_7 - .L_6)
.L_6:
        /*0004*/ 	.word	0x00000082


	//----- nvinfo : EIATTR_KPARAM_INFO
	.align		4
.L_7:
        /*0008*/ 	.byte	0x04, 0x17
        /*000a*/ 	.short	(.L_9 - .L_8)
.L_8:
        /*000c*/ 	.word	0x00000000
        /*0010*/ 	.short	0x0006
        /*0012*/ 	.short	0x0030
        /*0014*/ 	.byte	0x00, 0xf5, 0x21, 0x00


	//----- nvinfo : EIATTR_KPARAM_INFO
	.align		4
.L_9:
        /*0018*/ 	.byte	0x04, 0x17
        /*001a*/ 	.short	(.L_11 - .L_10)
.L_10:
        /*001c*/ 	.word	0x00000000
        /*0020*/ 	.short	0x0005
        /*0022*/ 	.short	0x0028
        /*0024*/ 	.byte	0x00, 0xf5, 0x21, 0x00


	//----- nvinfo : EIATTR_KPARAM_INFO
	.align		4
.L_11:
        /*0028*/ 	.byte	0x04, 0x17
        /*002a*/ 	.short	(.L_13 - .L_12)
.L_12:
        /*002c*/ 	.word	0x00000000
        /*0030*/ 	.short	0x0004
        /*0032*/ 	.short	0x0020
        /*0034*/ 	.byte	0x00, 0xf5, 0x21, 0x00


	//----- nvinfo : EIATTR_KPARAM_INFO
	.align		4
.L_13:
        /*0038*/ 	.byte	0x04, 0x17
        /*003a*/ 	.short	(.L_15 - .L_14)
.L_14:
        /*003c*/ 	.word	0x00000000
        /*0040*/ 	.short	0x0003
        /*0042*/ 	.short	0x0018
        /*0044*/ 	.byte	0x00, 0xf5, 0x21, 0x00


	//----- nvinfo : EIATTR_KPARAM_INFO
	.align		4
.L_15:
        /*0048*/ 	.byte	0x04, 0x17
        /*004a*/ 	.short	(.L_17 - .L_16)
.L_16:
        /*004c*/ 	.word	0x00000000
        /*0050*/ 	.short	0x0002
        /*0052*/ 	.short	0x0010
        /*0054*/ 	.byte	0x00, 0xf5, 0x21, 0x00


	//----- nvinfo : EIATTR_KPARAM_INFO
	.align		4
.L_17:
        /*0058*/ 	.byte	0x04, 0x17
        /*005a*/ 	.short	(.L_19 - .L_18)
.L_18:
        /*005c*/ 	.word	0x00000000
        /*0060*/ 	.short	0x0001
        /*0062*/ 	.short	0x0008
        /*0064*/ 	.byte	0x00, 0xf5, 0x21, 0x00


	//----- nvinfo : EIATTR_KPARAM_INFO
	.align		4
.L_19:
        /*0068*/ 	.byte	0x04, 0x17
        /*006a*/ 	.short	(.L_21 - .L_20)
.L_20:
        /*006c*/ 	.word	0x00000000
        /*0070*/ 	.short	0x0000
        /*0072*/ 	.short	0x0000
        /*0074*/ 	.byte	0x00, 0xf5, 0x21, 0x00


	//----- nvinfo : EIATTR_SPARSE_MMA_MASK
	.align		4
.L_21:
        /*0078*/ 	.byte	0x03, 0x50
        /*007a*/ 	.short	0x0000


	//----- nvinfo : EIATTR_MAXREG_COUNT
	.align		4
        /*007c*/ 	.byte	0x03, 0x1b
        /*007e*/ 	.short	0x00ff


	//----- nvinfo : EIATTR_NUM_BARRIERS
	.align		4
        /*0080*/ 	.byte	0x02, 0x4c
        /*0082*/ 	.byte	0x01
	.zero		1


	//----- nvinfo : EIATTR_MERCURY_ISA_VERSION
	.align		4
        /*0084*/ 	.byte	0x03, 0x5f
        /*0086*/ 	.short	0x0101


	//----- nvinfo : EIATTR_VRC_CTA_INIT_COUNT
	.align		4
        /*0088*/ 	.byte	0x02, 0x4a
	.zero		1
	.zero		1


	//----- nvinfo : EIATTR_EXIT_INSTR_OFFSETS
	.align		4
        /*008c*/ 	.byte	0x04, 0x1c
        /*008e*/ 	.short	(.L_23 - .L_22)


	//   ....[0]....
.L_22:
        /*0090*/ 	.word	0x00000070


	//   ....[1]....
        /*0094*/ 	.word	0x000000d0


	//   ....[2]....
        /*0098*/ 	.word	0x00000160


	//   ....[3]....
        /*009c*/ 	.word	0x00001010


	//----- nvinfo : EIATTR_CRS_STACK_SIZE
	.align		4
.L_23:
        /*00a0*/ 	.byte	0x04, 0x1e
        /*00a2*/ 	.short	(.L_25 - .L_24)
.L_24:
        /*00a4*/ 	.word	0x00000000


	//----- nvinfo : EIATTR_CBANK_PARAM_SIZE
	.align		4
.L_25:
        /*00a8*/ 	.byte	0x03, 0x19
        /*00aa*/ 	.short	0x0038


	//----- nvinfo : EIATTR_PARAM_CBANK
	.align		4
        /*00ac*/ 	.byte	0x04, 0x0a
        /*00ae*/ 	.short	(.L_27 - .L_26)
	.align		4
.L_26:
        /*00b0*/ 	.word	index@(.nv.constant0._Z10Bfs_KernelP4NodePiS1_PbS1_S2_Pc)
        /*00b4*/ 	.short	0x0380
        /*00b6*/ 	.short	0x0038


	//----- nvinfo : EIATTR_SW_WAR
	.align		4
.L_27:
        /*00b8*/ 	.byte	0x04, 0x36
        /*00ba*/ 	.short	(.L_29 - .L_28)
.L_28:
        /*00bc*/ 	.word	0x00000008
.L_29:


//--------------------- .nv.callgraph             --------------------------
	.section	.nv.callgraph,"",@"SHT_CUDA_CALLGRAPH"
	.align	4
	.sectionentsize	8
	.align		4
        /*0000*/ 	.word	0x00000000
	.align		4
        /*0004*/ 	.word	0xffffffff
	.align		4
        /*0008*/ 	.word	0x00000000
	.align		4
        /*000c*/ 	.word	0xfffffffe
	.align		4
        /*0010*/ 	.word	0x00000000
	.align		4
        /*0014*/ 	.word	0xfffffffd
	.align		4
        /*0018*/ 	.word	0x00000000
	.align		4
        /*001c*/ 	.word	0xfffffffc


//--------------------- .text._Z10Bfs_KernelP4NodePiS1_PbS1_S2_Pc --------------------------
	.section	.text._Z10Bfs_KernelP4NodePiS1_PbS1_S2_Pc,"ax",@progbits
	.align	128
        .global         _Z10Bfs_KernelP4NodePiS1_PbS1_S2_Pc
        .type           _Z10Bfs_KernelP4NodePiS1_PbS1_S2_Pc,@function
        .size           _Z10Bfs_KernelP4NodePiS1_PbS1_S2_Pc,(.L_x_4 - _Z10Bfs_KernelP4NodePiS1_PbS1_S2_Pc)
        .other          _Z10Bfs_KernelP4NodePiS1_PbS1_S2_Pc,@"STO_CUDA_ENTRY STV_DEFAULT"
_Z10Bfs_KernelP4NodePiS1_PbS1_S2_Pc:
.text._Z10Bfs_KernelP4NodePiS1_PbS1_S2_Pc:
[----:B------:R-:W-:Y:S01]  /*0000*/  LDC R1, c[0x0][0x37c] ;  /* 0x0000df00ff017b82 */ /* 0x000fe20000000800 */
[----:B------:R-:W0:Y:S07]  /*0010*/  S2R R17, SR_TID.X ;  /* 0x0000000000117919 */ /* 0x000e2e0000002100 */
[----:B------:R-:W0:Y:S01]  /*0020*/  LDC.64 R4, c[0x0][0x390] ;  /* 0x0000e400ff047b82 */ /* 0x000e220000000a00 */
[----:B------:R-:W1:Y:S01]  /*0030*/  LDCU.64 UR4, c[0x0][0x358] ;  /* 0x00006b00ff0477ac */ /* 0x000e620008000a00 */
[----:B0-----:R-:W-:-:S05]  /*0040*/  IMAD.WIDE.U32 R4, R17, 0x4, R4 ;  /* 0x0000000411047825 */ /* 0x001fca00078e0004 */
[----:B-1----:R-:W2:Y:S02]  /*0050*/  LDG.E R0, desc[UR4][R4.64] ;  /* 0x0000000404007981 */ /* 0x002ea4000c1e1900 */
[----:B--2---:R-:W-:-:S13]  /*0060*/  ISETP.NE.AND P0, PT, R0, 0x1, PT ;  /* 0x000000010000780c */ /* 0x004fda0003f05270 */
[----:B------:R-:W-:Y:S05]  /*0070*/  @P0 EXIT ;  /* 0x000000000000094d */ /* 0x000fea0003800000 */
[----:B------:R-:W0:Y:S02]  /*0080*/  LDCU.64 UR6, c[0x0][0x398] ;  /* 0x00007300ff0677ac */ /* 0x000e240008000a00 */
[----:B0-----:R-:W-:-:S05]  /*0090*/  IADD3 R6, P0, PT, R17, UR6, RZ ;  /* 0x0000000611067c10 */ /* 0x001fca000ff1e0ff */
[----:B------:R-:W-:-:S05]  /*00a0*/  IMAD.X R7, RZ, RZ, UR7, P0 ;  /* 0x00000007ff077e24 */ /* 0x000fca00080e06ff */
[----:B------:R-:W2:Y:S02]  /*00b0*/  LDG.E.U8 R0, desc[UR4][R6.64] ;  /* 0x0000000406007981 */ /* 0x000ea4000c1e1100 */
[----:B--2---:R-:W-:-:S13]  /*00c0*/  ISETP.NE.AND P0, PT, R0, RZ, PT ;  /* 0x000000ff0000720c */ /* 0x004fda0003f05270 */
[----:B------:R-:W-:Y:S05]  /*00d0*/  @P0 EXIT ;  /* 0x000000000000094d */ /* 0x000fea0003800000 */
[----:B------:R-:W-:Y:S01]  /*00e0*/  IMAD.MOV.U32 R8, RZ, RZ, 0x1 ;  /* 0x00000001ff087424 */ /* 0x000fe200078e00ff */
[----:B------:R-:W0:Y:S04]  /*00f0*/  LDC.64 R2, c[0x0][0x380] ;  /* 0x0000e000ff027b82 */ /* 0x000e280000000a00 */
[----:B------:R1:W-:Y:S04]  /*0100*/  STG.E.U8 desc[UR4][R6.64], R8 ;  /* 0x0000000806007986 */ /* 0x0003e8000c101104 */
[----:B------:R1:W-:Y:S01]  /*0110*/  STG.E desc[UR4][R4.64], RZ ;  /* 0x000000ff04007986 */ /* 0x0003e2000c101904 */
[----:B0-----:R-:W-:Y:S01]  /*0120*/  IMAD.WIDE.U32 R2, R17, 0xc, R2 ;  /* 0x0000000c11027825 */ /* 0x001fe200078e0002 */
[----:B------:R-:W-:Y:S06]  /*0130*/  BAR.SYNC.DEFER_BLOCKING 0x0 ;  /* 0x0000000000007b1d */ /* 0x000fec0000010000 */
[----:B------:R-:W2:Y:S02]  /*0140*/  LDG.E R0, desc[UR4][R2.64+0x4] ;  /* 0x0000040402007981 */ /* 0x000ea4000c1e1900 */
[----:B--2---:R-:W-:-:S13]  /*0150*/  ISETP.GE.AND P0, PT, R0, 0x1, PT ;  /* 0x000000010000780c */ /* 0x004fda0003f06270 */
[----:B-1----:R-:W-:Y:S05]  /*0160*/  @!P0 EXIT ;  /* 0x000000000000894d */ /* 0x002fea0003800000 */
[----:B------:R-:W2:Y:S01]  /*0170*/  LDG.E R15, desc[UR4][R2.64] ;  /* 0x00000004020f7981 */ /* 0x000ea2000c1e1900 */
[----:B------:R-:W0:Y:S01]  /*0180*/  LDC.64 R10, c[0x0][0x3a0] ;  /* 0x0000e800ff0a7b82 */ /* 0x000e220000000a00 */
[----:B------:R-:W1:Y:S01]  /*0190*/  LDCU.64 UR8, c[0x0][0x398] ;  /* 0x00007300ff0877ac */ /* 0x000e620008000a00 */
[----:B------:R-:W3:Y:S06]  /*01a0*/  LDCU.64 UR6, c[0x0][0x3b0] ;  /* 0x00007600ff0677ac */ /* 0x000eec0008000a00 */
[----:B------:R-:W4:Y:S08]  /*01b0*/  LDC.64 R12, c[0x0][0x3b0] ;  /* 0x0000ec00ff0c7b82 */ /* 0x000f300000000a00 */
[----:B------:R-:W1:Y:S08]  /*01c0*/  LDC.64 R4, c[0x0][0x390] ;  /* 0x0000e400ff047b82 */ /* 0x000e700000000a00 */
[----:B------:R-:W1:Y:S01]  /*01d0*/  LDC.64 R6, c[0x0][0x3a0] ;  /* 0x0000e800ff067b82 */ /* 0x000e620000000a00 */
[----:B0-----:R-:W-:-:S07]  /*01e0*/  IMAD.WIDE.U32 R10, R17, 0x4, R10 ;  /* 0x00000004110a7825 */ /* 0x001fce00078e000a */
[----:B------:R-:W0:Y:S01]  /*01f0*/  LDC.64 R8, c[0x0][0x388] ;  /* 0x0000e200ff087b82 */ /* 0x000e220000000a00 */
[----:B----4-:R-:W-:-:S04]  /*0200*/  IMAD.WIDE.U32 R12, R17, 0x44, R12 ;  /* 0x00000044110c7825 */ /* 0x010fc800078e000c */
[----:B0123--:R-:W-:-:S07]  /*0210*/  IMAD.IADD R0, R0, 0x1, R15 ;  /* 0x0000000100007824 */ /* 0x00ffce00078e020f */
.L_x_2:
[----:B------:R-:W-:-:S06]  /*0220*/  IMAD.WIDE R16, R15, 0x4, R8 ;  /* 0x000000040f107825 */ /* 0x000fcc00078e0208 */
[----:B------:R-:W2:Y:S02]  /*0230*/  LDG.E R17, desc[UR4][R16.64] ;  /* 0x0000000410117981 */ /* 0x000ea4000c1e1900 */
[----:B--2-4-:R-:W-:-:S04]  /*0240*/  IADD3 R18, P0, PT, R17, UR8, RZ ;  /* 0x0000000811127c10 */ /* 0x014fc8000ff1e0ff */
[----:B------:R-:W-:-:S05]  /*0250*/  LEA.HI.X.SX32 R19, R17, UR9, 0x1, P0 ;  /* 0x0000000911137c11 */ /* 0x000fca00080f0eff */
[----:B------:R-:W2:Y:S01]  /*0260*/  LDG.E.U8 R18, desc[UR4][R18.64] ;  /* 0x0000000412127981 */ /* 0x000ea2000c1e1100 */
[----:B------:R-:W-:Y:S01]  /*0270*/  VIADD R15, R15, 0x1 ;  /* 0x000000010f0f7836 */ /* 0x000fe20000000000 */
[----:B------:R-:W-:Y:S04]  /*0280*/  BSSY.RECONVERGENT B0, `(.L_x_0) ;  /* 0x00000d7000007945 */ /* 0x000fe80003800200 */
[----:B------:R-:W-:Y:S02]  /*0290*/  ISETP.GE.AND P0, PT, R15, R0, PT ;  /* 0x000000000f00720c */ /* 0x000fe40003f06270 */
[----:B--2---:R-:W-:-:S13]  /*02a0*/  ISETP.NE.AND P1, PT, R18, RZ, PT ;  /* 0x000000ff1200720c */ /* 0x004fda0003f25270 */
[----:B------:R-:W-:Y:S05]  /*02b0*/  @P1 BRA `(.L_x_1) ;  /* 0x0000000c004c1947 */ /* 0x000fea0003800000 */
[----:B------:R-:W-:-:S04]  /*02c0*/  IMAD.WIDE R18, R17, 0x4, R4 ;  /* 0x0000000411127825 */ /* 0x000fc800078e0204 */
[----:B------:R-:W-:Y:S02]  /*02d0*/  IMAD.MOV.U32 R21, RZ, RZ, 0x1 ;  /* 0x00000001ff157424 */ /* 0x000fe400078e00ff */
[----:B------:R-:W-:-:S05]  /*02e0*/  IMAD.MOV.U32 R20, RZ, RZ, RZ ;  /* 0x000000ffff147224 */ /* 0x000fca00078e00ff */
[----:B------:R-:W2:Y:S02]  /*02f0*/  ATOMG.E.CAS.STRONG.GPU PT, R18, [R18], R20, R21 ;  /* 0x00000014121273a9 */ /* 0x000ea400001ee115 */
[----:B--2---:R-:W-:-:S13]  /*0300*/  ISETP.NE.AND P1, PT, R18, 0x1, PT ;  /* 0x000000011200780c */ /* 0x004fda0003f25270 */
[----:B------:R-:W-:Y:S05]  /*0310*/  @!P1 BRA `(.L_x_1) ;  /* 0x0000000c00349947 */ /* 0x000fea0003800000 */
[----:B------:R-:W2:Y:S01]  /*0320*/  LDG.E.U8 R23, desc[UR4][R12.64] ;  /* 0x000000040c177981 */ /* 0x000ea2000c1e1100 */
[----:B------:R-:W-:-:S05]  /*0330*/  IMAD R14, R17, 0x44, RZ ;  /* 0x00000044110e7824 */ /* 0x000fca00078e02ff */
[----:B------:R-:W-:-:S04]  /*0340*/  IADD3 R18, P1, PT, R14, UR6, RZ ;  /* 0x000000060e127c10 */ /* 0x000fc8000ff3e0ff */
[----:B------:R-:W-:-:S05]  /*0350*/  LEA.HI.X.SX32 R19, R14, UR7, 0x1, P1 ;  /* 0x000000070e137c11 */ /* 0x000fca00088f0eff */
[----:B--2---:R0:W-:Y:S04]  /*0360*/  STG.E.U8 desc[UR4][R18.64], R23 ;  /* 0x0000001712007986 */ /* 0x0041e8000c101104 */
[----:B------:R-:W2:Y:S04]  /*0370*/  LDG.E.U8 R25, desc[UR4][R12.64+0x1] ;  /* 0x000001040c197981 */ /* 0x000ea8000c1e1100 */
[----:B--2---:R1:W-:Y:S04]  /*0380*/  STG.E.U8 desc[UR4][R18.64+0x1], R25 ;  /* 0x0000011912007986 */ /* 0x0043e8000c101104 */
[----:B------:R-:W2:Y:S04]  /*0390*/  LDG.E.U8 R27, desc[UR4][R12.64+0x2] ;  /* 0x000002040c1b7981 */ /* 0x000ea8000c1e1100 */
[----:B--2---:R2:W-:Y:S04]  /*03a0*/  STG.E.U8 desc[UR4][R18.64+0x2], R27 ;  /* 0x0000021b12007986 */ /* 0x0045e8000c101104 */
[----:B------:R-:W3:Y:S01]  /*03b0*/  LDG.E.U8 R29, desc[UR4][R12.64+0x3] ;  /* 0x000003040c1d7981 */ /* 0x000ee2000c1e1100 */
[----:B------:R-:W-:-:S05]  /*03c0*/  VIADD R16, R14, 0x4 ;  /* 0x000000040e107836 */ /* 0x000fca0000000000 */
[C---:B------:R-:W-:Y:S01]  /*03d0*/  IADD3 R20, P1, PT, R16.reuse, UR6, RZ ;  /* 0x0000000610147c10 */ /* 0x040fe2000ff3e0ff */
[----:B---3--:R3:W-:Y:S04]  /*03e0*/  STG.E.U8 desc[UR4][R18.64+0x3], R29 ;  /* 0x0000031d12007986 */ /* 0x0087e8000c101104 */
[----:B------:R-:W4:Y:S01]  /*03f0*/  LDG.E.U8 R22, desc[UR4][R12.64+0x4] ;  /* 0x000004040c167981 */ /* 0x000f22000c1e1100 */
[----:B------:R-:W-:-:S05]  /*0400*/  LEA.HI.X.SX32 R21, R16, UR7, 0x1, P1 ;  /* 0x0000000710157c11 */ /* 0x000fca00088f0eff */
[----:B----4-:R-:W-:Y:S04]  /*0410*/  STG.E.U8 desc[UR4][R20.64], R22 ;  /* 0x0000001614007986 */ /* 0x010fe8000c101104 */
[----:B0-----:R-:W4:Y:S04]  /*0420*/  LDG.E.U8 R23, desc[UR4][R12.64+0x5] ;  /* 0x000005040c177981 */ /* 0x001f28000c1e1100 */
[----:B----4-:R0:W-:Y:S04]  /*0430*/  STG.E.U8 desc[UR4][R20.64+0x1], R23 ;  /* 0x0000011714007986 */ /* 0x0101e8000c101104 */
[----:B-1----:R-:W4:Y:S04]  /*0440*/  LDG.E.U8 R25, desc[UR4][R12.64+0x6] ;  /* 0x000006040c197981 */ /* 0x002f28000c1e1100 */
[----:B----4-:R1:W-:Y:S04]  /*0450*/  STG.E.U8 desc[UR4][R20.64+0x2], R25 ;  /* 0x0000021914007986 */ /* 0x0103e8000c101104 */
[----:B--2---:R-:W2:Y:S01]  /*0460*/  LDG.E.U8 R27, desc[UR4][R12.64+0x7] ;  /* 0x000007040c1b7981 */ /* 0x004ea2000c1e1100 */
[----:B------:R-:W-:-:S05]  /*0470*/  VIADD R16, R14, 0x8 ;  /* 0x000000080e107836 */ /* 0x000fca0000000000 */
[C---:B---3--:R-:W-:Y:S01]  /*0480*/  IADD3 R18, P1, PT, R16.reuse, UR6, RZ ;  /* 0x0000000610127c10 */ /* 0x048fe2000ff3e0ff */
[----:B--2---:R2:W-:Y:S04]  /*0490*/  STG.E.U8 desc[UR4][R20.64+0x3], R27 ;  /* 0x0000031b14007986 */ /* 0x0045e8000c101104 */
[----:B------:R-:W3:Y:S01]  /*04a0*/  LDG.E.U8 R29, desc[UR4][R12.64+0x8] ;  /* 0x000008040c1d7981 */ /* 0x000ee2000c1e1100 */
[----:B------:R-:W-:-:S05]  /*04b0*/  LEA.HI.X.SX32 R19, R16, UR7, 0x1, P1 ;  /* 0x0000000710137c11 */ /* 0x000fca00088f0eff */
[----:B---3--:R3:W-:Y:S04]  /*04c0*/  STG.E.U8 desc[UR4][R18.64], R29 ;  /* 0x0000001d12007986 */ /* 0x0087e8000c101104 */
[----:B------:R-:W4:Y:S04]  /*04d0*/  LDG.E.U8 R16, desc[UR4][R12.64+0x9] ;  /* 0x000009040c107981 */ /* 0x000f28000c1e1100 */
[----:B----4-:R4:W-:Y:S04]  /*04e0*/  STG.E.U8 desc[UR4][R18.64+0x1], R16 ;  /* 0x0000011012007986 */ /* 0x0109e8000c101104 */
[----:B0-----:R-:W5:Y:S04]  /*04f0*/  LDG.E.U8 R23, desc[UR4][R12.64+0xa] ;  /* 0x00000a040c177981 */ /* 0x001f68000c1e1100 */
[----:B-----5:R0:W-:Y:S04]  /*0500*/  STG.E.U8 desc[UR4][R18.64+0x2], R23 ;  /* 0x0000021712007986 */ /* 0x0201e8000c101104 */
[----:B-1----:R-:W5:Y:S01]  /*0510*/  LDG.E.U8 R25, desc[UR4][R12.64+0xb] ;  /* 0x00000b040c197981 */ /* 0x002f62000c1e1100 */
[----:B--2---:R-:W-:-:S05]  /*0520*/  VIADD R21, R14, 0xc ;  /* 0x0000000c0e157836 */ /* 0x004fca0000000000 */
[C---:B------:R-:W-:Y:S01]  /*0530*/  IADD3 R20, P1, PT, R21.reuse, UR6, RZ ;  /* 0x0000000615147c10 */ /* 0x040fe2000ff3e0ff */
[----:B-----5:R1:W-:Y:S04]  /*0540*/  STG.E.U8 desc[UR4][R18.64+0x3], R25 ;  /* 0x0000031912007986 */ /* 0x0203e8000c101104 */
[----:B------:R-:W2:Y:S01]  /*0550*/  LDG.E.U8 R27, desc[UR4][R12.64+0xc] ;  /* 0x00000c040c1b7981 */ /* 0x000ea2000c1e1100 */
[----:B------:R-:W-:-:S05]  /*0560*/  LEA.HI.X.SX32 R21, R21, UR7, 0x1, P1 ;  /* 0x0000000715157c11 */ /* 0x000fca00088f0eff */
[----:B--2---:R2:W-:Y:S04]  /*0570*/  STG.E.U8 desc[UR4][R20.64], R27 ;  /* 0x0000001b14007986 */ /* 0x0045e8000c101104 */
[----:B---3--:R-:W3:Y:S04]  /*0580*/  LDG.E.U8 R29, desc[UR4][R12.64+0xd] ;  /* 0x00000d040c1d7981 */ /* 0x008ee8000c1e1100 */
[----:B---3--:R3:W-:Y:S04]  /*0590*/  STG.E.U8 desc[UR4][R20.64+0x1], R29 ;  /* 0x0000011d14007986 */ /* 0x0087e8000c101104 */
[----:B----4-:R-:W4:Y:S04]  /*05a0*/  LDG.E.U8 R16, desc[UR4][R12.64+0xe] ;  /* 0x00000e040c107981 */ /* 0x010f28000c1e1100 */
[----:B----4-:R4:W-:Y:S04]  /*05b0*/  STG.E.U8 desc[UR4][R20.64+0x2], R16 ;  /* 0x0000021014007986 */ /* 0x0109e8000c101104 */
[----:B0-----:R-:W5:Y:S01]  /*05c0*/  LDG.E.U8 R23, desc[UR4][R12.64+0xf] ;  /* 0x00000f040c177981 */ /* 0x001f62000c1e1100 */
[----:B-1----:R-:W-:-:S05]  /*05d0*/  VIADD R19, R14, 0x10 ;  /* 0x000000100e137836 */ /* 0x002fca0000000000 */
[C---:B------:R-:W-:Y:S01]  /*05e0*/  IADD3 R18, P1, PT, R19.reuse, UR6, RZ ;  /* 0x0000000613127c10 */ /* 0x040fe2000ff3e0ff */
[----:B-----5:R0:W-:Y:S04]  /*05f0*/  STG.E.U8 desc[UR4][R20.64+0x3], R23 ;  /* 0x0000031714007986 */ /* 0x0201e8000c101104 */
[----:B------:R-:W5:Y:S01]  /*0600*/  LDG.E.U8 R25, desc[UR4][R12.64+0x10] ;  /* 0x000010040c197981 */ /* 0x000f62000c1e1100 */
[----:B------:R-:W-:-:S05]  /*0610*/  LEA.HI.X.SX32 R19, R19, UR7, 0x1, P1 ;  /* 0x0000000713137c11 */ /* 0x000fca00088f0eff */
[----:B-----5:R1:W-:Y:S04]  /*0620*/  STG.E.U8 desc[UR4][R18.64], R25 ;  /* 0x0000001912007986 */ /* 0x0203e8000c101104 */
[----:B--2---:R-:W2:Y:S04]  /*0630*/  LDG.E.U8 R27, desc[UR4][R12.64+0x11] ;  /* 0x000011040c1b7981 */ /* 0x004ea8000c1e1100 */
[----:B--2---:R2:W-:Y:S04]  /*0640*/  STG.E.U8 desc[UR4][R18.64+0x1], R27 ;  /* 0x0000011b12007986 */ /* 0x0045e8000c101104 */
[----:B---3--:R-:W3:Y:S04]  /*0650*/  LDG.E.U8 R29, desc[UR4][R12.64+0x12] ;  /* 0x000012040c1d7981 */ /* 0x008ee8000c1e1100 */
[----:B---3--:R3:W-:Y:S04]  /*0660*/  STG.E.U8 desc[UR4][R18.64+0x2], R29 ;  /* 0x0000021d12007986 */ /* 0x0087e8000c101104 */
[----:B----4-:R-:W4:Y:S01]  /*0670*/  LDG.E.U8 R16, desc[UR4][R12.64+0x13] ;  /* 0x000013040c107981 */ /* 0x010f22000c1e1100 */
[----:B0-----:R-:W-:-:S05]  /*0680*/  VIADD R21, R14, 0x14 ;  /* 0x000000140e157836 */ /* 0x001fca0000000000 */
[C---:B------:R-:W-:Y:S01]  /*0690*/  IADD3 R20, P1, PT, R21.reuse, UR6, RZ ;  /* 0x0000000615147c10 */ /* 0x040fe2000ff3e0ff */
[----:B----4-:R0:W-:Y:S04]  /*06a0*/  STG.E.U8 desc[UR4][R18.64+0x3], R16 ;  /* 0x0000031012007986 */ /* 0x0101e8000c101104 */
[----:B------:R-:W4:Y:S01]  /*06b0*/  LDG.E.U8 R23, desc[UR4][R12.64+0x14] ;  /* 0x000014040c177981 */ /* 0x000f22000c1e1100 */
[----:B------:R-:W-:-:S05]  /*06c0*/  LEA.HI.X.SX32 R21, R21, UR7, 0x1, P1 ;  /* 0x0000000715157c11 */ /* 0x000fca00088f0eff */
[----:B----4-:R4:W-:Y:S04]  /*06d0*/  STG.E.U8 desc[UR4][R20.64], R23 ;  /* 0x0000001714007986 */ /* 0x0109e8000c101104 */
[----:B-1----:R-:W5:Y:S04]  /*06e0*/  LDG.E.U8 R25, desc[UR4][R12.64+0x15] ;  /* 0x000015040c197981 */ /* 0x002f68000c1e1100 */
[----:B-----5:R1:W-:Y:S04]  /*06f0*/  STG.E.U8 desc[UR4][R20.64+0x1], R25 ;  /* 0x0000011914007986 */ /* 0x0203e8000c101104 */
[----:B--2---:R-:W2:Y:S04]  /*0700*/  LDG.E.U8 R27, desc[UR4][R12.64+0x16] ;  /* 0x000016040c1b7981 */ /* 0x004ea8000c1e1100 */
[----:B--2---:R2:W-:Y:S04]  /*0710*/  STG.E.U8 desc[UR4][R20.64+0x2], R27 ;  /* 0x0000021b14007986 */ /* 0x0045e8000c101104 */
[----:B---3--:R-:W3:Y:S01]  /*0720*/  LDG.E.U8 R29, desc[UR4][R12.64+0x17] ;  /* 0x000017040c1d7981 */ /* 0x008ee2000c1e1100 */
[----:B0-----:R-:W-:-:S05]  /*0730*/  VIADD R16, R14, 0x18 ;  /* 0x000000180e107836 */ /* 0x001fca0000000000 */
[C---:B------:R-:W-:Y:S01]  /*0740*/  IADD3 R18, P1, PT, R16.reuse, UR6, RZ ;  /* 0x0000000610127c10 */ /* 0x040fe2000ff3e0ff */
[----:B---3--:R0:W-:Y:S04]  /*0750*/  STG.E.U8 desc[UR4][R20.64+0x3], R29 ;  /* 0x0000031d14007986 */ /* 0x0081e8000c101104 */
[----:B------:R-:W3:Y:S01]  /*0760*/  LDG.E.U8 R22, desc[UR4][R12.64+0x18] ;  /* 0x000018040c167981 */ /* 0x000ee2000c1e1100 */
[----:B------:R-:W-:-:S05]  /*0770*/  LEA.HI.X.SX32 R19, R16, UR7, 0x1, P1 ;  /* 0x0000000710137c11 */ /* 0x000fca00088f0eff */
[----:B---3--:R-:W-:Y:S04]  /*0780*/  STG.E.U8 desc[UR4][R18.64], R22 ;  /* 0x0000001612007986 */ /* 0x008fe8000c101104 */
[----:B----4-:R-:W3:Y:S04]  /*0790*/  LDG.E.U8 R23, desc[UR4][R12.64+0x19] ;  /* 0x000019040c177981 */ /* 0x010ee8000c1e1100 */
[----:B---3--:R3:W-:Y:S04]  /*07a0*/  STG.E.U8 desc[UR4][R18.64+0x1], R23 ;  /* 0x0000011712007986 */ /* 0x0087e8000c101104 */
[----:B-1----:R-:W4:Y:S04]  /*07b0*/  LDG.E.U8 R25, desc[UR4][R12.64+0x1a] ;  /* 0x00001a040c197981 */ /* 0x002f28000c1e1100 */
[----:B----4-:R1:W-:Y:S04]  /*07c0*/  STG.E.U8 desc[UR4][R18.64+0x2], R25 ;  /* 0x0000021912007986 */ /* 0x0103e8000c101104 */
[----:B--2---:R-:W2:Y:S01]  /*07d0*/  LDG.E.U8 R27, desc[UR4][R12.64+0x1b] ;  /* 0x00001b040c1b7981 */ /* 0x004ea2000c1e1100 */
[----:B------:R-:W-:-:S05]  /*07e0*/  VIADD R16, R14, 0x1c ;  /* 0x0000001c0e107836 */ /* 0x000fca0000000000 */
[C---:B0-----:R-:W-:Y:S01]  /*07f0*/  IADD3 R20, P1, PT, R16.reuse, UR6, RZ ;  /* 0x0000000610147c10 */ /* 0x041fe2000ff3e0ff */
[----:B--2---:R0:W-:Y:S04]  /*0800*/  STG.E.U8 desc[UR4][R18.64+0x3], R27 ;  /* 0x0000031b12007986 */ /* 0x0041e8000c101104 */
[----:B------:R-:W2:Y:S01]  /*0810*/  LDG.E.U8 R29, desc[UR4][R12.64+0x1c] ;  /* 0x00001c040c1d7981 */ /* 0x000ea2000c1e1100 */
[----:B------:R-:W-:-:S05]  /*0820*/  LEA.HI.X.SX32 R21, R16, UR7, 0x1, P1 ;  /* 0x0000000710157c11 */ /* 0x000fca00088f0eff */
[----:B--2---:R2:W-:Y:S04]  /*0830*/  STG.E.U8 desc[UR4][R20.64], R29 ;  /* 0x0000001d14007986 */ /* 0x0045e8000c101104 */
[----:B------:R-:W4:Y:S04]  /*0840*/  LDG.E.U8 R16, desc[UR4][R12.64+0x1d] ;  /* 0x00001d040c107981 */ /* 0x000f28000c1e1100 */
[----:B----4-:R4:W-:Y:S04]  /*0850*/  STG.E.U8 desc[UR4][R20.64+0x1], R16 ;  /* 0x0000011014007986 */ /* 0x0109e8000c101104 */
[----:B---3--:R-:W3:Y:S04]  /*0860*/  LDG.E.U8 R23, desc[UR4][R12.64+0x1e] ;  /* 0x00001e040c177981 */ /* 0x008ee8000c1e1100 */
[----:B---3--:R3:W-:Y:S04]  /*0870*/  STG.E.U8 desc[UR4][R20.64+0x2], R23 ;  /* 0x0000021714007986 */ /* 0x0087e8000c101104 */
[----:B-1----:R-:W5:Y:S01]  /*0880*/  LDG.E.U8 R25, desc[UR4][R12.64+0x1f] ;  /* 0x00001f040c197981 */ /* 0x002f62000c1e1100 */
[----:B0-----:R-:W-:-:S05]  /*0890*/  VIADD R19, R14, 0x20 ;  /* 0x000000200e137836 */ /* 0x001fca0000000000 */
[C---:B------:R-:W-:Y:S01]  /*08a0*/  IADD3 R18, P1, PT, R19.reuse, UR6, RZ ;  /* 0x0000000613127c10 */ /* 0x040fe2000ff3e0ff */
[----:B-----5:R0:W-:Y:S04]  /*08b0*/  STG.E.U8 desc[UR4][R20.64+0x3], R25 ;  /* 0x0000031914007986 */ /* 0x0201e8000c101104 */
[----:B------:R-:W5:Y:S01]  /*08c0*/  LDG.E.U8 R27, desc[UR4][R12.64+0x20] ;  /* 0x000020040c1b7981 */ /* 0x000f62000c1e1100 */
[----:B------:R-:W-:-:S05]  /*08d0*/  LEA.HI.X.SX32 R19, R19, UR7, 0x1, P1 ;  /* 0x0000000713137c11 */ /* 0x000fca00088f0eff */
[----:B-----5:R1:W-:Y:S04]  /*08e0*/  STG.E.U8 desc[UR4][R18.64], R27 ;  /* 0x0000001b12007986 */ /* 0x0203e8000c101104 */
[----:B--2---:R-:W2:Y:S04]  /*08f0*/  LDG.E.U8 R29, desc[UR4][R12.64+0x21] ;  /* 0x000021040c1d7981 */ /* 0x004ea8000c1e1100 */
[----:B--2---:R2:W-:Y:S04]  /*0900*/  STG.E.U8 desc[UR4][R18.64+0x1], R29 ;  /* 0x0000011d12007986 */ /* 0x0045e8000c101104 */
[----:B----4-:R-:W4:Y:S04]  /*0910*/  LDG.E.U8 R16, desc[UR4][R12.64+0x22] ;  /* 0x000022040c107981 */ /* 0x010f28000c1e1100 */
[----:B----4-:R4:W-:Y:S04]  /*0920*/  STG.E.U8 desc[UR4][R18.64+0x2], R16 ;  /* 0x0000021012007986 */ /* 0x0109e8000c101104 */
[----:B---3--:R-:W3:Y:S01]  /*0930*/  LDG.E.U8 R23, desc[UR4][R12.64+0x23] ;  /* 0x000023040c177981 */ /* 0x008ee2000c1e1100 */
[----:B0-----:R-:W-:-:S05]  /*0940*/  VIADD R21, R14, 0x24 ;  /* 0x000000240e157836 */ /* 0x001fca0000000000 */
[C---:B------:R-:W-:Y:S01]  /*0950*/  IADD3 R20, P1, PT, R21.reuse, UR6, RZ ;  /* 0x0000000615147c10 */ /* 0x040fe2000ff3e0ff */
[----:B---3--:R0:W-:Y:S04]  /*0960*/  STG.E.U8 desc[UR4][R18.64+0x3], R23 ;  /* 0x0000031712007986 */ /* 0x0081e8000c101104 */
[----:B------:R-:W3:Y:S01]  /*0970*/  LDG.E.U8 R25, desc[UR4][R12.64+0x24] ;  /* 0x000024040c197981 */ /* 0x000ee2000c1e1100 */
[----:B------:R-:W-:-:S05]  /*0980*/  LEA.HI.X.SX32 R21, R21, UR7, 0x1, P1 ;  /* 0x0000000715157c11 */ /* 0x000fca00088f0eff */
[----:B---3--:R3:W-:Y:S04]  /*0990*/  STG.E.U8 desc[UR4][R20.64], R25 ;  /* 0x0000001914007986 */ /* 0x0087e8000c101104 */
[----:B-1----:R-:W5:Y:S04]  /*09a0*/  LDG.E.U8 R27, desc[UR4][R12.64+0x25] ;  /* 0x000025040c1b7981 */ /* 0x002f68000c1e1100 */
[----:B-----5:R1:W-:Y:S04]  /*09b0*/  STG.E.U8 desc[UR4][R20.64+0x1], R27 ;  /* 0x0000011b14007986 */ /* 0x0203e8000c101104 */
[----:B--2---:R-:W2:Y:S04]  /*09c0*/  LDG.E.U8 R29, desc[UR4][R12.64+0x26] ;  /* 0x000026040c1d7981 */ /* 0x004ea8000c1e1100 */
[----:B--2---:R2:W-:Y:S04]  /*09d0*/  STG.E.U8 desc[UR4][R20.64+0x2], R29 ;  /* 0x0000021d14007986 */ /* 0x0045e8000c101104 */
[----:B----4-:R-:W4:Y:S01]  /*09e0*/  LDG.E.U8 R16, desc[UR4][R12.64+0x27] ;  /* 0x000027040c107981 */ /* 0x010f22000c1e1100 */
[----:B0-----:R-:W-:-:S05]  /*09f0*/  VIADD R19, R14, 0x28 ;  /* 0x000000280e137836 */ /* 0x001fca0000000000 */
[C---:B------:R-:W-:Y:S01]  /*0a00*/  IADD3 R18, P1, PT, R19.reuse, UR6, RZ ;  /* 0x0000000613127c10 */ /* 0x040fe2000ff3e0ff */
[----:B----4-:R0:W-:Y:S04]  /*0a10*/  STG.E.U8 desc[UR4][R20.64+0x3], R16 ;  /* 0x0000031014007986 */ /* 0x0101e8000c101104 */
[----:B------:R-:W4:Y:S01]  /*0a20*/  LDG.E.U8 R23, desc[UR4][R12.64+0x28] ;  /* 0x000028040c177981 */ /* 0x000f22000c1e1100 */
[----:B------:R-:W-:-:S05]  /*0a30*/  LEA.HI.X.SX32 R19, R19, UR7, 0x1, P1 ;  /* 0x0000000713137c11 */ /* 0x000fca00088f0eff */
[----:B----4-:R4:W-:Y:S04]  /*0a40*/  STG.E.U8 desc[UR4][R18.64], R23 ;  /* 0x0000001712007986 */ /* 0x0109e8000c101104 */
[----:B---3--:R-:W3:Y:S04]  /*0a50*/  LDG.E.U8 R25, desc[UR4][R12.64+0x29] ;  /* 0x000029040c197981 */ /* 0x008ee8000c1e1100 */
[----:B---3--:R3:W-:Y:S04]  /*0a60*/  STG.E.U8 desc[UR4][R18.64+0x1], R25 ;  /* 0x0000011912007986 */ /* 0x0087e8000c101104 */
[----:B-1----:R-:W5:Y:S04]  /*0a70*/  LDG.E.U8 R27, desc[UR4][R12.64+0x2a] ;  /* 0x00002a040c1b7981 */ /* 0x002f68000c1e1100 */
[----:B-----5:R1:W-:Y:S04]  /*0a80*/  STG.E.U8 desc[UR4][R18.64+0x2], R27 ;  /* 0x0000021b12007986 */ /* 0x0203e8000c101104 */
[----:B--2---:R-:W2:Y:S01]  /*0a90*/  LDG.E.U8 R29, desc[UR4][R12.64+0x2b] ;  /* 0x00002b040c1d7981 */ /* 0x004ea2000c1e1100 */
[----:B0-----:R-:W-:-:S05]  /*0aa0*/  VIADD R16, R14, 0x2c ;  /* 0x0000002c0e107836 */ /* 0x001fca0000000000 */
[C---:B------:R-:W-:Y:S01]  /*0ab0*/  IADD3 R20, P1, PT, R16.reuse, UR6, RZ ;  /* 0x0000000610147c10 */ /* 0x040fe2000ff3e0ff */
[----:B--2---:R0:W-:Y:S04]  /*0ac0*/  STG.E.U8 desc[UR4][R18.64+0x3], R29 ;  /* 0x0000031d12007986 */ /* 0x0041e8000c101104 */
[----:B------:R-:W2:Y:S01]  /*0ad0*/  LDG.E.U8 R22, desc[UR4][R12.64+0x2c] ;  /* 0x00002c040c167981 */ /* 0x000ea2000c1e1100 */
[----:B------:R-:W-:-:S05]  /*0ae0*/  LEA.HI.X.SX32 R21, R16, UR7, 0x1, P1 ;  /* 0x0000000710157c11 */ /* 0x000fca00088f0eff */
[----:B--2---:R-:W-:Y:S04]  /*0af0*/  STG.E.U8 desc[UR4][R20.64], R22 ;  /* 0x0000001614007986 */ /* 0x004fe8000c101104 */
[----:B----4-:R-:W2:Y:S04]  /*0b00*/  LDG.E.U8 R23, desc[UR4][R12.64+0x2d] ;  /* 0x00002d040c177981 */ /* 0x010ea8000c1e1100 */
[----:B--2---:R2:W-:Y:S04]  /*0b10*/  STG.E.U8 desc[UR4][R20.64+0x1], R23 ;  /* 0x0000011714007986 */ /* 0x0045e8000c101104 */
[----:B---3--:R-:W3:Y:S04]  /*0b20*/  LDG.E.U8 R25, desc[UR4][R12.64+0x2e] ;  /* 0x00002e040c197981 */ /* 0x008ee8000c1e1100 */
[----:B---3--:R3:W-:Y:S04]  /*0b30*/  STG.E.U8 desc[UR4][R20.64+0x2], R25 ;  /* 0x0000021914007986 */ /* 0x0087e8000c101104 */
[----:B-1----:R-:W4:Y:S01]  /*0b40*/  LDG.E.U8 R27, desc[UR4][R12.64+0x2f] ;  /* 0x00002f040c1b7981 */ /* 0x002f22000c1e1100 */
[----:B------:R-:W-:-:S05]  /*0b50*/  VIADD R16, R14, 0x30 ;  /* 0x000000300e107836 */ /* 0x000fca0000000000 */
[C---:B0-----:R-:W-:Y:S01]  /*0b60*/  IADD3 R18, P1, PT, R16.reuse, UR6, RZ ;  /* 0x0000000610127c10 */ /* 0x041fe2000ff3e0ff */
[----:B----4-:R0:W-:Y:S04]  /*0b70*/  STG.E.U8 desc[UR4][R20.64+0x3], R27 ;  /* 0x0000031b14007986 */ /* 0x0101e8000c101104 */
[----:B------:R-:W4:Y:S01]  /*0b80*/  LDG.E.U8 R29, desc[UR4][R12.64+0x30] ;  /* 0x000030040c1d7981 */ /* 0x000f22000c1e1100 */
[----:B------:R-:W-:-:S05]  /*0b90*/  LEA.HI.X.SX32 R19, R16, UR7, 0x1, P1 ;  /* 0x0000000710137c11 */ /* 0x000fca00088f0eff */
[----:B----4-:R1:W-:Y:S04]  /*0ba0*/  STG.E.U8 desc[UR4][R18.64], R29 ;  /* 0x0000001d12007986 */ /* 0x0103e8000c101104 */
[----:B------:R-:W4:Y:S04]  /*0bb0*/  LDG.E.U8 R16, desc[UR4][R12.64+0x31] ;  /* 0x000031040c107981 */ /* 0x000f28000c1e1100 */
[----:B----4-:R4:W-:Y:S04]  /*0bc0*/  STG.E.U8 desc[UR4][R18.64+0x1], R16 ;  /* 0x0000011012007986 */ /* 0x0109e8000c101104 */
        /* <DEDUP_REMOVED lines=11> */
[----:B----4-:R-:W4:Y:S04]  /*0c80*/  LDG.E.U8 R16, desc[UR4][R12.64+0x36] ;  /* 0x000036040c107981 */ /* 0x010f28000c1e1100 */
[----:B----4-:R4:W-:Y:S04]  /*0c90*/  STG.E.U8 desc[UR4][R20.64+0x2], R16 ;  /* 0x0000021014007986 */ /* 0x0109e8000c101104 */
[----:B--2---:R-:W2:Y:S01]  /*0ca0*/  LDG.E.U8 R23, desc[UR4][R12.64+0x37] ;  /* 0x000037040c177981 */ /* 0x004ea2000c1e1100 */
[----:B0-----:R-:W-:-:S05]  /*0cb0*/  VIADD R19, R14, 0x38 ;  /* 0x000000380e137836 */ /* 0x001fca0000000000 */
[C---:B------:R-:W-:Y:S01]  /*0cc0*/  IADD3 R18, P1, PT, R19.reuse, UR6, RZ ;  /* 0x0000000613127c10 */ /* 0x040fe2000ff3e0ff */
[----:B--2---:R0:W-:Y:S04]  /*0cd0*/  STG.E.U8 desc[UR4][R20.64+0x3], R23 ;  /* 0x0000031714007986 */ /* 0x0041e8000c101104 */
[----:B------:R-:W2:Y:S01]  /*0ce0*/  LDG.E.U8 R25, desc[UR4][R12.64+0x38] ;  /* 0x000038040c197981 */ /* 0x000ea2000c1e1100 */
[----:B------:R-:W-:-:S05]  /*0cf0*/  LEA.HI.X.SX32 R19, R19, UR7, 0x1, P1 ;  /* 0x0000000713137c11 */ /* 0x000fca00088f0eff */
[----:B--2---:R-:W-:Y:S04]  /*0d00*/  STG.E.U8 desc[UR4][R18.64], R25 ;  /* 0x0000001912007986 */ /* 0x004fe8000c101104 */
[----:B---3--:R-:W2:Y:S04]  /*0d10*/  LDG.E.U8 R27, desc[UR4][R12.64+0x39] ;  /* 0x000039040c1b7981 */ /* 0x008ea8000c1e1100 */
[----:B--2---:R-:W-:Y:S04]  /*0d20*/  STG.E.U8 desc[UR4][R18.64+0x1], R27 ;  /* 0x0000011b12007986 */ /* 0x004fe8000c101104 */
[----:B-1----:R-:W2:Y:S04]  /*0d30*/  LDG.E.U8 R29, desc[UR4][R12.64+0x3a] ;  /* 0x00003a040c1d7981 */ /* 0x002ea8000c1e1100 */
[----:B--2---:R-:W-:Y:S04]  /*0d40*/  STG.E.U8 desc[UR4][R18.64+0x2], R29 ;  /* 0x0000021d12007986 */ /* 0x004fe8000c101104 */
[----:B----4-:R-:W2:Y:S01]  /*0d50*/  LDG.E.U8 R16, desc[UR4][R12.64+0x3b] ;  /* 0x00003b040c107981 */ /* 0x010ea2000c1e1100 */
[----:B0-----:R-:W-:-:S05]  /*0d60*/  VIADD R21, R14, 0x3c ;  /* 0x0000003c0e157836 */ /* 0x001fca0000000000 */
[C---:B------:R-:W-:Y:S01]  /*0d70*/  IADD3 R20, P1, PT, R21.reuse, UR6, RZ ;  /* 0x0000000615147c10 */ /* 0x040fe2000ff3e0ff */
[----:B--2---:R0:W-:Y:S04]  /*0d80*/  STG.E.U8 desc[UR4][R18.64+0x3], R16 ;  /* 0x0000031012007986 */ /* 0x0041e8000c101104 */
[----:B------:R-:W2:Y:S01]  /*0d90*/  LDG.E.U8 R22, desc[UR4][R12.64+0x3c] ;  /* 0x00003c040c167981 */ /* 0x000ea2000c1e1100 */
[----:B------:R-:W-:-:S05]  /*0da0*/  LEA.HI.X.SX32 R21, R21, UR7, 0x1, P1 ;  /* 0x0000000715157c11 */ /* 0x000fca00088f0eff */
[----:B--2---:R-:W-:Y:S04]  /*0db0*/  STG.E.U8 desc[UR4][R20.64], R22 ;  /* 0x0000001614007986 */ /* 0x004fe8000c101104 */
[----:B------:R-:W2:Y:S04]  /*0dc0*/  LDG.E.U8 R24, desc[UR4][R12.64+0x3d] ;  /* 0x00003d040c187981 */ /* 0x000ea8000c1e1100 */
[----:B--2---:R-:W-:Y:S04]  /*0dd0*/  STG.E.U8 desc[UR4][R20.64+0x1], R24 ;  /* 0x0000011814007986 */ /* 0x004fe8000c101104 */
[----:B------:R-:W2:Y:S04]  /*0de0*/  LDG.E.U8 R26, desc[UR4][R12.64+0x3e] ;  /* 0x00003e040c1a7981 */ /* 0x000ea8000c1e1100 */
[----:B--2---:R-:W-:Y:S04]  /*0df0*/  STG.E.U8 desc[UR4][R20.64+0x2], R26 ;  /* 0x0000021a14007986 */ /* 0x004fe8000c101104 */
[----:B------:R-:W2:Y:S01]  /*0e00*/  LDG.E.U8 R28, desc[UR4][R12.64+0x3f] ;  /* 0x00003f040c1c7981 */ /* 0x000ea2000c1e1100 */
[----:B0-----:R-:W-:-:S05]  /*0e10*/  VIADD R16, R14, 0x40 ;  /* 0x000000400e107836 */ /* 0x001fca0000000000 */
[C---:B------:R-:W-:Y:S01]  /*0e20*/  IADD3 R18, P1, PT, R16.reuse, UR6, RZ ;  /* 0x0000000610127c10 */ /* 0x040fe2000ff3e0ff */
[----:B--2---:R0:W-:Y:S04]  /*0e30*/  STG.E.U8 desc[UR4][R20.64+0x3], R28 ;  /* 0x0000031c14007986 */ /* 0x0041e8000c101104 */
[----:B------:R-:W2:Y:S01]  /*0e40*/  LDG.E.U8 R23, desc[UR4][R12.64+0x40] ;  /* 0x000040040c177981 */ /* 0x000ea2000c1e1100 */
[----:B------:R-:W-:-:S05]  /*0e50*/  LEA.HI.X.SX32 R19, R16, UR7, 0x1, P1 ;  /* 0x0000000710137c11 */ /* 0x000fca00088f0eff */
[----:B--2---:R1:W-:Y:S04]  /*0e60*/  STG.E.U8 desc[UR4][R18.64], R23 ;  /* 0x0000001712007986 */ /* 0x0043e8000c101104 */
[----:B------:R-:W2:Y:S04]  /*0e70*/  LDG.E.U8 R25, desc[UR4][R12.64+0x41] ;  /* 0x000041040c197981 */ /* 0x000ea8000c1e1100 */
[----:B--2---:R2:W-:Y:S04]  /*0e80*/  STG.E.U8 desc[UR4][R18.64+0x1], R25 ;  /* 0x0000011912007986 */ /* 0x0045e8000c101104 */
[----:B------:R-:W3:Y:S04]  /*0e90*/  LDG.E.U8 R27, desc[UR4][R12.64+0x42] ;  /* 0x000042040c1b7981 */ /* 0x000ee8000c1e1100 */
[----:B---3--:R-:W-:Y:S04]  /*0ea0*/  STG.E.U8 desc[UR4][R18.64+0x2], R27 ;  /* 0x0000021b12007986 */ /* 0x008fe8000c101104 */
[----:B------:R-:W3:Y:S04]  /*0eb0*/  LDG.E.U8 R29, desc[UR4][R12.64+0x43] ;  /* 0x000043040c1d7981 */ /* 0x000ee8000c1e1100 */
[----:B---3--:R3:W-:Y:S04]  /*0ec0*/  STG.E.U8 desc[UR4][R18.64+0x3], R29 ;  /* 0x0000031d12007986 */ /* 0x0087e8000c101104 */
[----:B0-----:R-:W4:Y:S01]  /*0ed0*/  LDG.E R20, desc[UR4][R10.64] ;  /* 0x000000040a147981 */ /* 0x001f22000c1e1900 */
[----:B------:R-:W-:-:S04]  /*0ee0*/  IMAD.WIDE R16, R17, 0x4, R6 ;  /* 0x0000000411107825 */ /* 0x000fc800078e0206 */
[----:B----4-:R-:W-:-:S05]  /*0ef0*/  VIADD R22, R20, 0x1 ;  /* 0x0000000114167836 */ /* 0x010fca0000000000 */
[----:B------:R0:W-:Y:S04]  /*0f00*/  STG.E desc[UR4][R16.64], R22 ;  /* 0x0000001610007986 */ /* 0x0001e8000c101904 */
[----:B------:R-:W4:Y:S01]  /*0f10*/  LDG.E.U8 R24, desc[UR4][R2.64+0x8] ;  /* 0x0000080402187981 */ /* 0x000f22000c1e1100 */
[----:B------:R-:W-:-:S05]  /*0f20*/  IMAD R21, R22, 0x2, R14 ;  /* 0x0000000216157824 */ /* 0x000fca00078e020e */
[----:B------:R-:W-:-:S04]  /*0f30*/  IADD3 R20, P1, PT, R21, UR6, RZ ;  /* 0x0000000615147c10 */ /* 0x000fc8000ff3e0ff */
[----:B------:R-:W-:-:S05]  /*0f40*/  LEA.HI.X.SX32 R21, R21, UR7, 0x1, P1 ;  /* 0x0000000715157c11 */ /* 0x000fca00088f0eff */
[----:B----4-:R4:W-:Y:S04]  /*0f50*/  STG.E.U8 desc[UR4][R20.64], R24 ;  /* 0x0000001814007986 */ /* 0x0109e8000c101104 */
[----:B-1----:R-:W5:Y:S04]  /*0f60*/  LDG.E R23, desc[UR4][R16.64] ;  /* 0x0000000410177981 */ /* 0x002f68000c1e1900 */
[----:B--2---:R-:W2:Y:S01]  /*0f70*/  LDG.E.U8 R25, desc[UR4][R2.64+0x9] ;  /* 0x0000090402197981 */ /* 0x004ea2000c1e1100 */
[----:B---3--:R-:W1:Y:S01]  /*0f80*/  LDC.64 R18, c[0x0][0x3a8] ;  /* 0x0000ea00ff127b82 */ /* 0x008e620000000a00 */
[----:B-----5:R-:W-:-:S04]  /*0f90*/  IMAD R23, R23, 0x2, R14 ;  /* 0x0000000217177824 */ /* 0x020fc800078e020e */
[----:B------:R-:W-:-:S05]  /*0fa0*/  VIADD R23, R23, 0x1 ;  /* 0x0000000117177836 */ /* 0x000fca0000000000 */
[----:B0-----:R-:W-:-:S04]  /*0fb0*/  IADD3 R22, P1, PT, R23, UR6, RZ ;  /* 0x0000000617167c10 */ /* 0x001fc8000ff3e0ff */
[----:B------:R-:W-:-:S05]  /*0fc0*/  LEA.HI.X.SX32 R23, R23, UR7, 0x1, P1 ;  /* 0x0000000717177c11 */ /* 0x000fca00088f0eff */
[----:B--2---:R4:W-:Y:S04]  /*0fd0*/  STG.E.U8 desc[UR4][R22.64], R25 ;  /* 0x0000001916007986 */ /* 0x0049e8000c101104 */
[----:B-1----:R4:W-:Y:S02]  /*0fe0*/  STG.E.U8 desc[UR4][R18.64], RZ ;  /* 0x000000ff12007986 */ /* 0x0029e4000c101104 */
.L_x_1:
[----:B------:R-:W-:Y:S05]  /*0ff0*/  BSYNC.RECONVERGENT B0 ;  /* 0x0000000000007941 */ /* 0x000fea0003800200 */
.L_x_0:
[----:B------:R-:W-:Y:S05]  /*1000*/  @!P0 BRA `(.L_x_2) ;  /* 0xfffffff000848947 */ /* 0x000fea000383ffff */
[----:B------:R-:W-:Y:S05]  /*1010*/  EXIT ;  /* 0x000000000000794d */ /* 0x000fea0003800000 */
.L_x_3:
[----:B------:R-:W-:-:S00]  /*1020*/  BRA `(.L_x_3) ;  /* 0xfffffffc00fc7947 */ /* 0x000fc0000383ffff */
[----:B------:R-:W-:-:S00]  /*1030*/  NOP ;  /* 0x0000000000007918 */ /* 0x000fc00000000000 */
        /* <DEDUP_REMOVED lines=12> */
.L_x_4:


//--------------------- .nv.shared.reserved.0     --------------------------
	.section	.nv.shared.reserved.0,"aw",@nobits
	.weak		__nv_reservedSMEM_offset_0_alias
	.size		__nv_reservedSMEM_offset_0_alias, 0, 64
	.other		__nv_reservedSMEM_offset_0_alias,@"STO_CUDA_RESERVED_SHARED STV_DEFAULT"
__nv_reservedSMEM_offset_0_alias:
	.zero		0
	.zero		64


//--------------------- .nv.constant0._Z10Bfs_KernelP4NodePiS1_PbS1_S2_Pc --------------------------
	.section	.nv.constant0._Z10Bfs_KernelP4NodePiS1_PbS1_S2_Pc,"a",@progbits
	.sectionflags	@""
	.align	4
.nv.constant0._Z10Bfs_KernelP4NodePiS1_PbS1_S2_Pc:
	.zero		952


//--------------------- SYMBOLS --------------------------

	.type		.nv.reservedSmem.offset0,@object
	.size		.nv.reservedSmem.offset0,0x4
